//
// Generated by NVIDIA NVVM Compiler
//
// Compiler Build ID: CL-36424714
// Cuda compilation tools, release 13.0, V13.0.88
// Based on NVVM 20.0.0
//

.version 9.0
.target sm_100
.address_size 64

	// .globl	dotplot_kernel

.visible .entry dotplot_kernel(
	.param .u64 .ptr .align 1 dotplot_kernel_param_0,
	.param .u64 .ptr .align 1 dotplot_kernel_param_1,
	.param .u32 dotplot_kernel_param_2,
	.param .u32 dotplot_kernel_param_3,
	.param .u64 .ptr .align 1 dotplot_kernel_param_4
)
{
	.reg .pred 	%p<6>;
	.reg .b16 	%rs<3>;
	.reg .b32 	%r<16>;
	.reg .b32 	%f<2>;
	.reg .b64 	%rd<15>;

	ld.param.u64 	%rd2, [dotplot_kernel_param_0];
	ld.param.u64 	%rd3, [dotplot_kernel_param_1];
	ld.param.u32 	%r4, [dotplot_kernel_param_2];
	ld.param.u32 	%r5, [dotplot_kernel_param_3];
	ld.param.u64 	%rd4, [dotplot_kernel_param_4];
	cvta.to.global.u64 	%rd1, %rd4;
	mov.u32 	%r6, %ctaid.x;
	mov.u32 	%r7, %ntid.x;
	mov.u32 	%r8, %tid.x;
	mad.lo.s32 	%r1, %r6, %r7, %r8;
	mov.u32 	%r9, %ctaid.y;
	mov.u32 	%r10, %ntid.y;
	mov.u32 	%r11, %tid.y;
	mad.lo.s32 	%r12, %r9, %r10, %r11;
	setp.ge.s32 	%p1, %r1, %r4;
	setp.ge.s32 	%p2, %r12, %r5;
	or.pred  	%p3, %p1, %p2;
	@%p3 bra 	$L__BB0_4;
	cvta.to.global.u64 	%rd5, %rd2;
	cvta.to.global.u64 	%rd6, %rd3;
	cvt.s64.s32 	%rd7, %r1;
	add.s64 	%rd8, %rd5, %rd7;
	ld.global.u8 	%rs1, [%rd8];
	cvt.u64.u32 	%rd9, %r12;
	add.s64 	%rd10, %rd6, %rd9;
	ld.global.u8 	%rs2, [%rd10];
	setp.ne.s16 	%p4, %rs1, %rs2;
	@%p4 bra 	$L__BB0_3;
	setp.eq.s32 	%p5, %r1, %r12;
	selp.f32 	%f1, 0f3F800000, 0f3F333333, %p5;
	mad.lo.s32 	%r15, %r5, %r1, %r12;
	mul.wide.s32 	%rd13, %r15, 4;
	add.s64 	%rd14, %rd1, %rd13;
	st.global.f32 	[%rd14], %f1;
	bra.uni 	$L__BB0_4;
$L__BB0_3:
	mad.lo.s32 	%r13, %r5, %r1, %r12;
	mul.wide.s32 	%rd11, %r13, 4;
	add.s64 	%rd12, %rd1, %rd11;
	mov.b32 	%r14, 0;
	st.global.u32 	[%rd12], %r14;
$L__BB0_4:
	ret;

}


// ===== COMPILED SASS (sm_100) =====

	.target	sm_100

	.elftype	@"ET_EXEC"


//--------------------- .note.nv.tkinfo           --------------------------
	.section	.note.nv.tkinfo,"",@"SHT_NOTE"
	.sectionflags	@"SHF_NOTE_NV_TKINFO"
	.tkinfo
        /*0018*/ 	.word	0x00000002
        /*0030*/ 	.string	""
        /*0030*/ 	.string	"ptxas"
        /*0030*/ 	.string	"Cuda compilation tools, release 13.0, V13.0.88"
        /*0030*/ 	.string	"Build cuda_13.0.r13.0/compiler.36424714_0"
        /*0030*/ 	.string	"-arch sm_100 -m 64 "



//--------------------- .note.nv.cuinfo           --------------------------
	.section	.note.nv.cuinfo,"",@"SHT_NOTE"
	.sectionflags	@"SHF_NOTE_NV_CUINFO"
        /*0018*/ 	.short	0x0002
        /*001a*/ 	.short	0x0064
        /*001c*/ 	.short	0x0082
	.zero		2


//--------------------- .nv.info                  --------------------------
	.section	.nv.info,"",@"SHT_CUDA_INFO"
	.align	4


	//----- nvinfo : EIATTR_REGCOUNT
	.align		4
        /*0000*/ 	.byte	0x04, 0x2f
        /*0002*/ 	.short	(.L_1 - .L_0)
	.align		4
.L_0:
        /*0004*/ 	.word	index@(dotplot_kernel)
        /*0008*/ 	.word	0x0000000e


	//----- nvinfo : EIATTR_FRAME_SIZE
	.align		4
.L_1:
        /*000c*/ 	.byte	0x04, 0x11
        /*000e*/ 	.short	(.L_3 - .L_2)
	.align		4
.L_2:
        /*0010*/ 	.word	index@(dotplot_kernel)
        /*0014*/ 	.word	0x00000000


	//----- nvinfo : EIATTR_MIN_STACK_SIZE
	.align		4
.L_3:
        /*0018*/ 	.byte	0x04, 0x12
        /*001a*/ 	.short	(.L_5 - .L_4)
	.align		4
.L_4:
        /*001c*/ 	.word	index@(dotplot_kernel)
        /*0020*/ 	.word	0x00000000
.L_5:


//--------------------- .nv.compat                --------------------------
	.section	.nv.compat,"",@"SHT_CUDA_COMPAT_INFO"
	.align	4
        /*0000*/ 	.byte	0x02, 0x09, 0x00, 0x00, 0x02, 0x02, 0x01, 0x00, 0x02, 0x05, 0x05, 0x00, 0x03, 0x07, 0x01, 0x01
        /*0010*/ 	.byte	0x02, 0x03, 0x00, 0x00, 0x02, 0x06, 0x01, 0x00, 0x04, 0x0b, 0x08, 0x00, 0x09, 0x00, 0x00, 0x00
        /*0020*/ 	.byte	0x00, 0x00, 0x00, 0x00


//--------------------- .nv.info.dotplot_kernel   --------------------------
	.section	.nv.info.dotplot_kernel,"",@"SHT_CUDA_INFO"
	.sectionflags	@""
	.align	4


	//----- nvinfo : EIATTR_CUDA_API_VERSION
	.align		4
        /*0000*/ 	.byte	0x04, 0x37
        /*0002*/ 	.short	(.L_7 - .L_6)
.L_6:
        /*0004*/ 	.word	0x00000082


	//----- nvinfo : EIATTR_KPARAM_INFO
	.align		4
.L_7:
        /*0008*/ 	.byte	0x04, 0x17
        /*000a*/ 	.short	(.L_9 - .L_8)
.L_8:
        /*000c*/ 	.word	0x00000000
        /*0010*/ 	.short	0x0004
        /*0012*/ 	.short	0x0018
        /*0014*/ 	.byte	0x00, 0xf5, 0x21, 0x00


	//----- nvinfo : EIATTR_KPARAM_INFO
	.align		4
.L_9:
        /*0018*/ 	.byte	0x04, 0x17
        /*001a*/ 	.short	(.L_11 - .L_10)
.L_10:
        /*001c*/ 	.word	0x00000000
        /*0020*/ 	.short	0x0003
        /*0022*/ 	.short	0x0014
        /*0024*/ 	.byte	0x00, 0xf0, 0x11, 0x00


	//----- nvinfo : EIATTR_KPARAM_INFO
	.align		4
.L_11:
        /*0028*/ 	.byte	0x04, 0x17
        /*002a*/ 	.short	(.L_13 - .L_12)
.L_12:
        /*002c*/ 	.word	0x00000000
        /*0030*/ 	.short	0x0002
        /*0032*/ 	.short	0x0010
        /*0034*/ 	.byte	0x00, 0xf0, 0x11, 0x00


	//----- nvinfo : EIATTR_KPARAM_INFO
	.align		4
.L_13:
        /*0038*/ 	.byte	0x04, 0x17
        /*003a*/ 	.short	(.L_15 - .L_14)
.L_14:
        /*003c*/ 	.word	0x00000000
        /*0040*/ 	.short	0x0001
        /*0042*/ 	.short	0x0008
        /*0044*/ 	.byte	0x00, 0xf5, 0x21, 0x00


	//----- nvinfo : EIATTR_KPARAM_INFO
	.align		4
.L_15:
        /*0048*/ 	.byte	0x04, 0x17
        /*004a*/ 	.short	(.L_17 - .L_16)
.L_16:
        /*004c*/ 	.word	0x00000000
        /*0050*/ 	.short	0x0000
        /*0052*/ 	.short	0x0000
        /*0054*/ 	.byte	0x00, 0xf5, 0x21, 0x00


	//----- nvinfo : EIATTR_SPARSE_MMA_MASK
	.align		4
.L_17:
        /*0058*/ 	.byte	0x03, 0x50
        /*005a*/ 	.short	0x0000


	//----- nvinfo : EIATTR_MAXREG_COUNT
	.align		4
        /*005c*/ 	.byte	0x03, 0x1b
        /*005e*/ 	.short	0x00ff


	//----- nvinfo : EIATTR_MERCURY_ISA_VERSION
	.align		4
        /*0060*/ 	.byte	0x03, 0x5f
        /*0062*/ 	.short	0x0101


	//----- nvinfo : EIATTR_VRC_CTA_INIT_COUNT
	.align		4
        /*0064*/ 	.byte	0x02, 0x4a
	.zero		1
	.zero		1


	//----- nvinfo : EIATTR_EXIT_INSTR_OFFSETS
	.align		4
        /*0068*/ 	.byte	0x04, 0x1c
        /*006a*/ 	.short	(.L_19 - .L_18)


	//   ....[0]....
.L_18:
        /*006c*/ 	.word	0x000000c0


	//   ....[1]....
        /*0070*/ 	.word	0x000001d0


	//   ....[2]....
        /*0074*/ 	.word	0x00000220


	//----- nvinfo : EIATTR_CBANK_PARAM_SIZE
	.align		4
.L_19:
        /*0078*/ 	.byte	0x03, 0x19
        /*007a*/ 	.short	0x0020


	//----- nvinfo : EIATTR_PARAM_CBANK
	.align		4
        /*007c*/ 	.byte	0x04, 0x0a
        /*007e*/ 	.short	(.L_21 - .L_20)
	.align		4
.L_20:
        /*0080*/ 	.word	index@(.nv.constant0.dotplot_kernel)
        /*0084*/ 	.short	0x0380
        /*0086*/ 	.short	0x0020


	//----- nvinfo : EIATTR_SW_WAR
	.align		4
.L_21:
        /*0088*/ 	.byte	0x04, 0x36
        /*008a*/ 	.short	(.L_23 - .L_22)
.L_22:
        /*008c*/ 	.word	0x00000008
.L_23:


//--------------------- .nv.callgraph             --------------------------
	.section	.nv.callgraph,"",@"SHT_CUDA_CALLGRAPH"
	.align	4
	.sectionentsize	8
	.align		4
        /*0000*/ 	.word	0x00000000
	.align		4
        /*0004*/ 	.word	0xffffffff
	.align		4
        /*0008*/ 	.word	0x00000000
	.align		4
        /*000c*/ 	.word	0xfffffffe
	.align		4
        /*0010*/ 	.word	0x00000000
	.align		4
        /*0014*/ 	.word	0xfffffffd
	.align		4
        /*0018*/ 	.word	0x00000000
	.align		4
        /*001c*/ 	.word	0xfffffffc


//--------------------- .text.dotplot_kernel      --------------------------
	.section	.text.dotplot_kernel,"ax",@progbits
	.align	128
        .global         dotplot_kernel
        .type           dotplot_kernel,@function
        .size           dotplot_kernel,(.L_x_1 - dotplot_kernel)
        .other          dotplot_kernel,@"STO_CUDA_ENTRY STV_DEFAULT"
dotplot_kernel:
.text.dotplot_kernel:
[----:B------:R-:W-:Y:S01]  /*0000*/  LDC R1, c[0x0][0x37c] ;  /* 0x0000df00ff017b82 */ /* 0x000fe20000000800 */
[----:B------:R-:W0:Y:S07]  /*0010*/  S2R R2, SR_TID.Y ;  /* 0x0000000000027919 */ /* 0x000e2e0000002200 */
[----:B------:R-:W1:Y:S01]  /*0020*/  LDC R0, c[0x0][0x360] ;  /* 0x0000d800ff007b82 */ /* 0x000e620000000800 */
[----:B------:R-:W2:Y:S01]  /*0030*/  LDCU.64 UR6, c[0x0][0x390] ;  /* 0x00007200ff0677ac */ /* 0x000ea20008000a00 */
[----:B------:R-:W1:Y:S06]  /*0040*/  S2R R3, SR_TID.X ;  /* 0x0000000000037919 */ /* 0x000e6c0000002100 */
[----:B------:R-:W0:Y:S08]  /*0050*/  S2UR UR5, SR_CTAID.Y ;  /* 0x00000000000579c3 */ /* 0x000e300000002600 */
[----:B------:R-:W0:Y:S08]  /*0060*/  LDC R9, c[0x0][0x364] ;  /* 0x0000d900ff097b82 */ /* 0x000e300000000800 */
[----:B------:R-:W1:Y:S01]  /*0070*/  S2UR UR4, SR_CTAID.X ;  /* 0x00000000000479c3 */ /* 0x000e620000002500 */
[----:B0-----:R-:W-:-:S05]  /*0080*/  IMAD R9, R9, UR5, R2 ;  /* 0x0000000509097c24 */ /* 0x001fca000f8e0202 */
[----:B--2---:R-:W-:Y:S01]  /*0090*/  ISETP.GE.AND P0, PT, R9, UR7, PT ;  /* 0x0000000709007c0c */ /* 0x004fe2000bf06270 */
[----:B-1----:R-:W-:-:S05]  /*00a0*/  IMAD R0, R0, UR4, R3 ;  /* 0x0000000400007c24 */ /* 0x002fca000f8e0203 */
[----:B------:R-:W-:-:S13]  /*00b0*/  ISETP.GE.OR P0, PT, R0, UR6, P0 ;  /* 0x0000000600007c0c */ /* 0x000fda0008706670 */
[----:B------:R-:W-:Y:S05]  /*00c0*/  @P0 EXIT ;  /* 0x000000000000094d */ /* 0x000fea0003800000 */
[----:B------:R-:W0:Y:S01]  /*00d0*/  LDCU.128 UR8, c[0x0][0x380] ;  /* 0x00007000ff0877ac */ /* 0x000e220008000c00 */
[----:B------:R-:W1:Y:S01]  /*00e0*/  LDCU.64 UR4, c[0x0][0x358] ;  /* 0x00006b00ff0477ac */ /* 0x000e620008000a00 */
[----:B0-----:R-:W-:Y:S02]  /*00f0*/  IADD3 R6, P1, PT, R9, UR10, RZ ;  /* 0x0000000a09067c10 */ /* 0x001fe4000ff3e0ff */
[----:B------:R-:W-:-:S03]  /*0100*/  IADD3 R4, P0, PT, R0, UR8, RZ ;  /* 0x0000000800047c10 */ /* 0x000fc6000ff1e0ff */
[----:B------:R-:W-:Y:S01]  /*0110*/  IMAD.X R7, RZ, RZ, UR11, P1 ;  /* 0x0000000bff077e24 */ /* 0x000fe200088e06ff */
[----:B------:R-:W-:-:S05]  /*0120*/  LEA.HI.X.SX32 R5, R0, UR9, 0x1, P0 ;  /* 0x0000000900057c11 */ /* 0x000fca00080f0eff */
[----:B-1----:R-:W2:Y:S04]  /*0130*/  LDG.E.U8 R4, desc[UR4][R4.64] ;  /* 0x0000000404047981 */ /* 0x002ea8000c1e1100 */
[----:B------:R-:W2:Y:S02]  /*0140*/  LDG.E.U8 R7, desc[UR4][R6.64] ;  /* 0x0000000406077981 */ /* 0x000ea4000c1e1100 */
[----:B--2---:R-:W-:-:S13]  /*0150*/  ISETP.NE.AND P0, PT, R4, R7, PT ;  /* 0x000000070400720c */ /* 0x004fda0003f05270 */
[----:B------:R-:W0:Y:S01]  /*0160*/  @!P0 LDC.64 R2, c[0x0][0x398] ;  /* 0x0000e600ff028b82 */ /* 0x000e220000000a00 */
[C---:B------:R-:W-:Y:S01]  /*0170*/  @!P0 IMAD R11, R0.reuse, UR7, R9 ;  /* 0x00000007000b8c24 */ /* 0x040fe2000f8e0209 */
[----:B------:R-:W-:Y:S01]  /*0180*/  @!P0 ISETP.NE.AND P1, PT, R0, R9, PT ;  /* 0x000000090000820c */ /* 0x000fe20003f25270 */
[----:B------:R-:W-:Y:S02]  /*0190*/  @!P0 IMAD.MOV.U32 R8, RZ, RZ, 0x3f800000 ;  /* 0x3f800000ff088424 */ /* 0x000fe400078e00ff */
[----:B0-----:R-:W-:-:S03]  /*01a0*/  @!P0 IMAD.WIDE R2, R11, 0x4, R2 ;  /* 0x000000040b028825 */ /* 0x001fc600078e0202 */
[----:B------:R-:W-:-:S05]  /*01b0*/  @!P0 FSEL R11, R8, 0.69999998807907104492, !P1 ;  /* 0x3f333333080b8808 */ /* 0x000fca0004800000 */
[----:B------:R0:W-:Y:S01]  /*01c0*/  @!P0 STG.E desc[UR4][R2.64], R11 ;  /* 0x0000000b02008986 */ /* 0x0001e2000c101904 */
[----:B------:R-:W-:Y:S05]  /*01d0*/  @!P0 EXIT ;  /* 0x000000000000894d */ /* 0x000fea0003800000 */
[----:B0-----:R-:W0:Y:S01]  /*01e0*/  LDC.64 R2, c[0x0][0x398] ;  /* 0x0000e600ff027b82 */ /* 0x001e220000000a00 */
[----:B------:R-:W-:-:S04]  /*01f0*/  IMAD R9, R0, UR7, R9 ;  /* 0x0000000700097c24 */ /* 0x000fc8000f8e0209 */
[----:B0-----:R-:W-:-:S05]  /*0200*/  IMAD.WIDE R2, R9, 0x4, R2 ;  /* 0x0000000409027825 */ /* 0x001fca00078e0202 */
[----:B------:R-:W-:Y:S01]  /*0210*/  STG.E desc[UR4][R2.64], RZ ;  /* 0x000000ff02007986 */ /* 0x000fe2000c101904 */
[----:B------:R-:W-:Y:S05]  /*0220*/  EXIT ;  /* 0x000000000000794d */ /* 0x000fea0003800000 */
.L_x_0:
[----:B------:R-:W-:-:S00]  /*0230*/  BRA `(.L_x_0) ;  /* 0xfffffffc00fc7947 */ /* 0x000fc0000383ffff */
[----:B------:R-:W-:-:S00]  /*0240*/  NOP ;  /* 0x0000000000007918 */ /* 0x000fc00000000000 */
        /* <DEDUP_REMOVED lines=11> */
.L_x_1:


//--------------------- .nv.shared.reserved.0     --------------------------
	.section	.nv.shared.reserved.0,"aw",@nobits
	.weak		__nv_reservedSMEM_offset_0_alias
	.size		__nv_reservedSMEM_offset_0_alias, 0, 64
	.other		__nv_reservedSMEM_offset_0_alias,@"STO_CUDA_RESERVED_SHARED STV_DEFAULT"
__nv_reservedSMEM_offset_0_alias:
	.zero		0
	.zero		64


//--------------------- .nv.constant0.dotplot_kernel --------------------------
	.section	.nv.constant0.dotplot_kernel,"a",@progbits
	.sectionflags	@""
	.align	4
.nv.constant0.dotplot_kernel:
	.zero		928


//--------------------- SYMBOLS --------------------------

	.type		.nv.reservedSmem.offset0,@object
	.size		.nv.reservedSmem.offset0,0x4
